//
// Generated by NVIDIA NVVM Compiler
//
// Compiler Build ID: CL-36424714
// Cuda compilation tools, release 13.0, V13.0.88
// Based on NVVM 20.0.0
//

.version 9.0
.target sm_100
.address_size 64

	// .globl	_Z13gaussian_blurPfS_S_

.visible .entry _Z13gaussian_blurPfS_S_(
	.param .u64 .ptr .align 1 _Z13gaussian_blurPfS_S__param_0,
	.param .u64 .ptr .align 1 _Z13gaussian_blurPfS_S__param_1,
	.param .u64 .ptr .align 1 _Z13gaussian_blurPfS_S__param_2
)
{
	.reg .b32 	%r<39>;
	.reg .b32 	%f<82>;
	.reg .b64 	%rd<27>;

	ld.param.u64 	%rd1, [_Z13gaussian_blurPfS_S__param_0];
	ld.param.u64 	%rd2, [_Z13gaussian_blurPfS_S__param_1];
	ld.param.u64 	%rd3, [_Z13gaussian_blurPfS_S__param_2];
	cvta.to.global.u64 	%rd4, %rd1;
	cvta.to.global.u64 	%rd5, %rd3;
	cvta.to.global.u64 	%rd6, %rd2;
	mov.u32 	%r1, %tid.x;
	mov.u32 	%r2, %tid.y;
	mov.u32 	%r3, %ctaid.x;
	mov.u32 	%r4, %ctaid.y;
	mov.u32 	%r5, %ntid.x;
	mad.lo.s32 	%r6, %r3, %r5, %r1;
	mov.u32 	%r7, %ntid.y;
	mad.lo.s32 	%r8, %r4, %r7, %r2;
	mul.lo.s32 	%r9, %r6, 3;
	mad.lo.s32 	%r10, %r8, 36, %r9;
	max.u32 	%r11, %r8, 1;
	add.s32 	%r12, %r11, -1;
	min.u32 	%r13, %r12, 11;
	max.s32 	%r14, %r6, 1;
	add.s32 	%r15, %r14, -1;
	min.u32 	%r16, %r15, 11;
	mul.lo.s32 	%r17, %r16, 3;
	ld.global.f32 	%f1, [%rd5];
	mul.lo.s32 	%r18, %r13, 36;
	add.s32 	%r19, %r17, %r18;
	mul.wide.u32 	%rd7, %r19, 4;
	add.s64 	%rd8, %rd4, %rd7;
	ld.global.f32 	%f2, [%rd8];
	fma.rn.f32 	%f3, %f1, %f2, 0f00000000;
	min.u32 	%r20, %r8, 11;
	ld.global.f32 	%f4, [%rd5+12];
	mul.lo.s32 	%r21, %r20, 36;
	add.s32 	%r22, %r17, %r21;
	mul.wide.u32 	%rd9, %r22, 4;
	add.s64 	%rd10, %rd4, %rd9;
	ld.global.f32 	%f5, [%rd10];
	fma.rn.f32 	%f6, %f4, %f5, %f3;
	min.u32 	%r23, %r8, 10;
	ld.global.f32 	%f7, [%rd5+24];
	mul.lo.s32 	%r24, %r23, 36;
	add.s32 	%r25, %r17, %r24;
	mul.wide.u32 	%rd11, %r25, 4;
	add.s64 	%rd12, %rd4, %rd11;
	ld.global.f32 	%f8, [%rd12+144];
	fma.rn.f32 	%f9, %f7, %f8, %f6;
	max.s32 	%r26, %r6, 0;
	min.s32 	%r27, %r26, 11;
	mul.lo.s32 	%r28, %r27, 3;
	ld.global.f32 	%f10, [%rd5+4];
	add.s32 	%r29, %r28, %r18;
	mul.wide.u32 	%rd13, %r29, 4;
	add.s64 	%rd14, %rd4, %rd13;
	ld.global.f32 	%f11, [%rd14];
	fma.rn.f32 	%f12, %f10, %f11, %f9;
	ld.global.f32 	%f13, [%rd5+16];
	add.s32 	%r30, %r28, %r21;
	mul.wide.u32 	%rd15, %r30, 4;
	add.s64 	%rd16, %rd4, %rd15;
	ld.global.f32 	%f14, [%rd16];
	fma.rn.f32 	%f15, %f13, %f14, %f12;
	ld.global.f32 	%f16, [%rd5+28];
	add.s32 	%r31, %r28, %r24;
	mul.wide.u32 	%rd17, %r31, 4;
	add.s64 	%rd18, %rd4, %rd17;
	ld.global.f32 	%f17, [%rd18+144];
	fma.rn.f32 	%f18, %f16, %f17, %f15;
	max.s32 	%r32, %r6, -1;
	add.s32 	%r33, %r32, 1;
	min.u32 	%r34, %r33, 11;
	mul.lo.s32 	%r35, %r34, 3;
	ld.global.f32 	%f19, [%rd5+8];
	add.s32 	%r36, %r35, %r18;
	mul.wide.u32 	%rd19, %r36, 4;
	add.s64 	%rd20, %rd4, %rd19;
	ld.global.f32 	%f20, [%rd20];
	fma.rn.f32 	%f21, %f19, %f20, %f18;
	ld.global.f32 	%f22, [%rd5+20];
	add.s32 	%r37, %r35, %r21;
	mul.wide.u32 	%rd21, %r37, 4;
	add.s64 	%rd22, %rd4, %rd21;
	ld.global.f32 	%f23, [%rd22];
	fma.rn.f32 	%f24, %f22, %f23, %f21;
	ld.global.f32 	%f25, [%rd5+32];
	add.s32 	%r38, %r35, %r24;
	mul.wide.u32 	%rd23, %r38, 4;
	add.s64 	%rd24, %rd4, %rd23;
	ld.global.f32 	%f26, [%rd24+144];
	fma.rn.f32 	%f27, %f25, %f26, %f24;
	mul.wide.s32 	%rd25, %r10, 4;
	add.s64 	%rd26, %rd6, %rd25;
	st.global.f32 	[%rd26], %f27;
	ld.global.f32 	%f28, [%rd5];
	ld.global.f32 	%f29, [%rd8+4];
	fma.rn.f32 	%f30, %f28, %f29, 0f00000000;
	ld.global.f32 	%f31, [%rd5+12];
	ld.global.f32 	%f32, [%rd10+4];
	fma.rn.f32 	%f33, %f31, %f32, %f30;
	ld.global.f32 	%f34, [%rd5+24];
	ld.global.f32 	%f35, [%rd12+148];
	fma.rn.f32 	%f36, %f34, %f35, %f33;
	ld.global.f32 	%f37, [%rd5+4];
	ld.global.f32 	%f38, [%rd14+4];
	fma.rn.f32 	%f39, %f37, %f38, %f36;
	ld.global.f32 	%f40, [%rd5+16];
	ld.global.f32 	%f41, [%rd16+4];
	fma.rn.f32 	%f42, %f40, %f41, %f39;
	ld.global.f32 	%f43, [%rd5+28];
	ld.global.f32 	%f44, [%rd18+148];
	fma.rn.f32 	%f45, %f43, %f44, %f42;
	ld.global.f32 	%f46, [%rd5+8];
	ld.global.f32 	%f47, [%rd20+4];
	fma.rn.f32 	%f48, %f46, %f47, %f45;
	ld.global.f32 	%f49, [%rd5+20];
	ld.global.f32 	%f50, [%rd22+4];
	fma.rn.f32 	%f51, %f49, %f50, %f48;
	ld.global.f32 	%f52, [%rd5+32];
	ld.global.f32 	%f53, [%rd24+148];
	fma.rn.f32 	%f54, %f52, %f53, %f51;
	st.global.f32 	[%rd26+4], %f54;
	ld.global.f32 	%f55, [%rd5];
	ld.global.f32 	%f56, [%rd8+8];
	fma.rn.f32 	%f57, %f55, %f56, 0f00000000;
	ld.global.f32 	%f58, [%rd5+12];
	ld.global.f32 	%f59, [%rd10+8];
	fma.rn.f32 	%f60, %f58, %f59, %f57;
	ld.global.f32 	%f61, [%rd5+24];
	ld.global.f32 	%f62, [%rd12+152];
	fma.rn.f32 	%f63, %f61, %f62, %f60;
	ld.global.f32 	%f64, [%rd5+4];
	ld.global.f32 	%f65, [%rd14+8];
	fma.rn.f32 	%f66, %f64, %f65, %f63;
	ld.global.f32 	%f67, [%rd5+16];
	ld.global.f32 	%f68, [%rd16+8];
	fma.rn.f32 	%f69, %f67, %f68, %f66;
	ld.global.f32 	%f70, [%rd5+28];
	ld.global.f32 	%f71, [%rd18+152];
	fma.rn.f32 	%f72, %f70, %f71, %f69;
	ld.global.f32 	%f73, [%rd5+8];
	ld.global.f32 	%f74, [%rd20+8];
	fma.rn.f32 	%f75, %f73, %f74, %f72;
	ld.global.f32 	%f76, [%rd5+20];
	ld.global.f32 	%f77, [%rd22+8];
	fma.rn.f32 	%f78, %f76, %f77, %f75;
	ld.global.f32 	%f79, [%rd5+32];
	ld.global.f32 	%f80, [%rd24+152];
	fma.rn.f32 	%f81, %f79, %f80, %f78;
	st.global.f32 	[%rd26+8], %f81;
	ret;

}


// ===== COMPILED SASS (sm_100) =====

	.target	sm_100

	.elftype	@"ET_EXEC"


//--------------------- .note.nv.tkinfo           --------------------------
	.section	.note.nv.tkinfo,"",@"SHT_NOTE"
	.sectionflags	@"SHF_NOTE_NV_TKINFO"
	.tkinfo
        /*0018*/ 	.word	0x00000002
        /*0030*/ 	.string	""
        /*0030*/ 	.string	"ptxas"
        /*0030*/ 	.string	"Cuda compilation tools, release 13.0, V13.0.88"
        /*0030*/ 	.string	"Build cuda_13.0.r13.0/compiler.36424714_0"
        /*0030*/ 	.string	"-arch sm_100 -m 64 "



//--------------------- .note.nv.cuinfo           --------------------------
	.section	.note.nv.cuinfo,"",@"SHT_NOTE"
	.sectionflags	@"SHF_NOTE_NV_CUINFO"
        /*0018*/ 	.short	0x0002
        /*001a*/ 	.short	0x0064
        /*001c*/ 	.short	0x0082
	.zero		2


//--------------------- .nv.info                  --------------------------
	.section	.nv.info,"",@"SHT_CUDA_INFO"
	.align	4


	//----- nvinfo : EIATTR_REGCOUNT
	.align		4
        /*0000*/ 	.byte	0x04, 0x2f
        /*0002*/ 	.short	(.L_1 - .L_0)
	.align		4
.L_0:
        /*0004*/ 	.word	index@(_Z13gaussian_blurPfS_S_)
        /*0008*/ 	.word	0x00000020


	//----- nvinfo : EIATTR_FRAME_SIZE
	.align		4
.L_1:
        /*000c*/ 	.byte	0x04, 0x11
        /*000e*/ 	.short	(.L_3 - .L_2)
	.align		4
.L_2:
        /*0010*/ 	.word	index@(_Z13gaussian_blurPfS_S_)
        /*0014*/ 	.word	0x00000000


	//----- nvinfo : EIATTR_MIN_STACK_SIZE
	.align		4
.L_3:
        /*0018*/ 	.byte	0x04, 0x12
        /*001a*/ 	.short	(.L_5 - .L_4)
	.align		4
.L_4:
        /*001c*/ 	.word	index@(_Z13gaussian_blurPfS_S_)
        /*0020*/ 	.word	0x00000000
.L_5:


//--------------------- .nv.compat                --------------------------
	.section	.nv.compat,"",@"SHT_CUDA_COMPAT_INFO"
	.align	4
        /*0000*/ 	.byte	0x02, 0x09, 0x00, 0x00, 0x02, 0x02, 0x01, 0x00, 0x02, 0x05, 0x05, 0x00, 0x03, 0x07, 0x01, 0x01
        /*0010*/ 	.byte	0x02, 0x03, 0x00, 0x00, 0x02, 0x06, 0x01, 0x00, 0x04, 0x0b, 0x08, 0x00, 0x09, 0x00, 0x00, 0x00
        /*0020*/ 	.byte	0x00, 0x00, 0x00, 0x00


//--------------------- .nv.info._Z13gaussian_blurPfS_S_ --------------------------
	.section	.nv.info._Z13gaussian_blurPfS_S_,"",@"SHT_CUDA_INFO"
	.sectionflags	@""
	.align	4


	//----- nvinfo : EIATTR_CUDA_API_VERSION
	.align		4
        /*0000*/ 	.byte	0x04, 0x37
        /*0002*/ 	.short	(.L_7 - .L_6)
.L_6:
        /*0004*/ 	.word	0x00000082


	//----- nvinfo : EIATTR_KPARAM_INFO
	.align		4
.L_7:
        /*0008*/ 	.byte	0x04, 0x17
        /*000a*/ 	.short	(.L_9 - .L_8)
.L_8:
        /*000c*/ 	.word	0x00000000
        /*0010*/ 	.short	0x0002
        /*0012*/ 	.short	0x0010
        /*0014*/ 	.byte	0x00, 0xf5, 0x21, 0x00


	//----- nvinfo : EIATTR_KPARAM_INFO
	.align		4
.L_9:
        /*0018*/ 	.byte	0x04, 0x17
        /*001a*/ 	.short	(.L_11 - .L_10)
.L_10:
        /*001c*/ 	.word	0x00000000
        /*0020*/ 	.short	0x0001
        /*0022*/ 	.short	0x0008
        /*0024*/ 	.byte	0x00, 0xf5, 0x21, 0x00


	//----- nvinfo : EIATTR_KPARAM_INFO
	.align		4
.L_11:
        /*0028*/ 	.byte	0x04, 0x17
        /*002a*/ 	.short	(.L_13 - .L_12)
.L_12:
        /*002c*/ 	.word	0x00000000
        /*0030*/ 	.short	0x0000
        /*0032*/ 	.short	0x0000
        /*0034*/ 	.byte	0x00, 0xf5, 0x21, 0x00


	//----- nvinfo : EIATTR_SPARSE_MMA_MASK
	.align		4
.L_13:
        /*0038*/ 	.byte	0x03, 0x50
        /*003a*/ 	.short	0x0000


	//----- nvinfo : EIATTR_MAXREG_COUNT
	.align		4
        /*003c*/ 	.byte	0x03, 0x1b
        /*003e*/ 	.short	0x00ff


	//----- nvinfo : EIATTR_MERCURY_ISA_VERSION
	.align		4
        /*0040*/ 	.byte	0x03, 0x5f
        /*0042*/ 	.short	0x0101


	//----- nvinfo : EIATTR_VRC_CTA_INIT_COUNT
	.align		4
        /*0044*/ 	.byte	0x02, 0x4a
	.zero		1
	.zero		1


	//----- nvinfo : EIATTR_EXIT_INSTR_OFFSETS
	.align		4
        /*0048*/ 	.byte	0x04, 0x1c
        /*004a*/ 	.short	(.L_15 - .L_14)


	//   ....[0]....
.L_14:
        /*004c*/ 	.word	0x00000850


	//----- nvinfo : EIATTR_CBANK_PARAM_SIZE
	.align		4
.L_15:
        /*0050*/ 	.byte	0x03, 0x19
        /*0052*/ 	.short	0x0018


	//----- nvinfo : EIATTR_PARAM_CBANK
	.align		4
        /*0054*/ 	.byte	0x04, 0x0a
        /*0056*/ 	.short	(.L_17 - .L_16)
	.align		4
.L_16:
        /*0058*/ 	.word	index@(.nv.constant0._Z13gaussian_blurPfS_S_)
        /*005c*/ 	.short	0x0380
        /*005e*/ 	.short	0x0018


	//----- nvinfo : EIATTR_SW_WAR
	.align		4
.L_17:
        /*0060*/ 	.byte	0x04, 0x36
        /*0062*/ 	.short	(.L_19 - .L_18)
.L_18:
        /*0064*/ 	.word	0x00000008
.L_19:


//--------------------- .nv.callgraph             --------------------------
	.section	.nv.callgraph,"",@"SHT_CUDA_CALLGRAPH"
	.align	4
	.sectionentsize	8
	.align		4
        /*0000*/ 	.word	0x00000000
	.align		4
        /*0004*/ 	.word	0xffffffff
	.align		4
        /*0008*/ 	.word	0x00000000
	.align		4
        /*000c*/ 	.word	0xfffffffe
	.align		4
        /*0010*/ 	.word	0x00000000
	.align		4
        /*0014*/ 	.word	0xfffffffd
	.align		4
        /*0018*/ 	.word	0x00000000
	.align		4
        /*001c*/ 	.word	0xfffffffc


//--------------------- .text._Z13gaussian_blurPfS_S_ --------------------------
	.section	.text._Z13gaussian_blurPfS_S_,"ax",@progbits
	.align	128
        .global         _Z13gaussian_blurPfS_S_
        .type           _Z13gaussian_blurPfS_S_,@function
        .size           _Z13gaussian_blurPfS_S_,(.L_x_1 - _Z13gaussian_blurPfS_S_)
        .other          _Z13gaussian_blurPfS_S_,@"STO_CUDA_ENTRY STV_DEFAULT"
_Z13gaussian_blurPfS_S_:
.text._Z13gaussian_blurPfS_S_:
[----:B------:R-:W-:Y:S01]  /*0000*/  LDC R1, c[0x0][0x37c] ;  /* 0x0000df00ff017b82 */ /* 0x000fe20000000800 */
[----:B------:R-:W0:Y:S07]  /*0010*/  S2R R22, SR_TID.Y ;  /* 0x0000000000167919 */ /* 0x000e2e0000002200 */
[----:B------:R-:W1:Y:S01]  /*0020*/  LDC R0, c[0x0][0x360] ;  /* 0x0000d800ff007b82 */ /* 0x000e620000000800 */
[----:B------:R-:W-:Y:S01]  /*0030*/  MOV R5, 0xffffffff ;  /* 0xffffffff00057802 */ /* 0x000fe20000000f00 */
[----:B------:R-:W1:Y:S06]  /*0040*/  S2R R23, SR_TID.X ;  /* 0x0000000000177919 */ /* 0x000e6c0000002100 */
[----:B------:R-:W0:Y:S08]  /*0050*/  S2UR UR5, SR_CTAID.Y ;  /* 0x00000000000579c3 */ /* 0x000e300000002600 */
[----:B------:R-:W0:Y:S08]  /*0060*/  LDC R3, c[0x0][0x364] ;  /* 0x0000d900ff037b82 */ /* 0x000e300000000800 */
[----:B------:R-:W1:Y:S08]  /*0070*/  S2UR UR4, SR_CTAID.X ;  /* 0x00000000000479c3 */ /* 0x000e700000002500 */
[----:B------:R-:W2:Y:S01]  /*0080*/  LDC.64 R20, c[0x0][0x380] ;  /* 0x0000e000ff147b82 */ /* 0x000ea20000000a00 */
[----:B0-----:R-:W-:-:S07]  /*0090*/  IMAD R22, R3, UR5, R22 ;  /* 0x0000000503167c24 */ /* 0x001fce000f8e0216 */
[----:B------:R-:W0:Y:S01]  /*00a0*/  LDC.64 R2, c[0x0][0x390] ;  /* 0x0000e400ff027b82 */ /* 0x000e220000000a00 */
[C---:B------:R-:W-:Y:S02]  /*00b0*/  VIMNMX.U32 R18, PT, PT, R22.reuse, 0xb, PT ;  /* 0x0000000b16127848 */ /* 0x040fe40003fe0000 */
[----:B------:R-:W-:Y:S01]  /*00c0*/  VIMNMX.U32 R24, PT, PT, R22, 0xa, PT ;  /* 0x0000000a16187848 */ /* 0x000fe20003fe0000 */
[----:B-1----:R-:W-:Y:S01]  /*00d0*/  IMAD R23, R0, UR4, R23 ;  /* 0x0000000400177c24 */ /* 0x002fe2000f8e0217 */
[----:B------:R-:W-:Y:S01]  /*00e0*/  VIMNMX.U32 R0, PT, PT, R22, 0x1, !PT ;  /* 0x0000000116007848 */ /* 0x000fe20007fe0000 */
[----:B------:R-:W0:Y:S01]  /*00f0*/  LDCU.64 UR4, c[0x0][0x358] ;  /* 0x00006b00ff0477ac */ /* 0x000e220008000a00 */
[----:B------:R-:W-:Y:S02]  /*0100*/  IMAD R18, R18, 0x24, RZ ;  /* 0x0000002412127824 */ /* 0x000fe400078e02ff */
[----:B------:R-:W-:Y:S01]  /*0110*/  VIMNMX R4, PT, PT, R23, 0x1, !PT ;  /* 0x0000000117047848 */ /* 0x000fe20007fe0100 */
[----:B------:R-:W-:Y:S01]  /*0120*/  IMAD R24, R24, 0x24, RZ ;  /* 0x0000002418187824 */ /* 0x000fe200078e02ff */
[----:B------:R-:W-:-:S02]  /*0130*/  VIADDMNMX.U32 R0, R0, R5, 0xb, PT ;  /* 0x0000000b00007446 */ /* 0x000fc40003800005 */
[----:B------:R-:W-:-:S03]  /*0140*/  VIADDMNMX.U32 R5, R4, R5, 0xb, PT ;  /* 0x0000000b04057446 */ /* 0x000fc60003800005 */
[----:B------:R-:W-:Y:S02]  /*0150*/  IMAD R14, R0, 0x24, RZ ;  /* 0x00000024000e7824 */ /* 0x000fe400078e02ff */
[C---:B------:R-:W-:Y:S02]  /*0160*/  IMAD R7, R5.reuse, 0x3, R18 ;  /* 0x0000000305077824 */ /* 0x040fe400078e0212 */
[----:B------:R-:W-:-:S04]  /*0170*/  IMAD R11, R5, 0x3, R14 ;  /* 0x00000003050b7824 */ /* 0x000fc800078e020e */
[----:B--2---:R-:W-:Y:S01]  /*0180*/  IMAD.WIDE.U32 R10, R11, 0x4, R20 ;  /* 0x000000040b0a7825 */ /* 0x004fe200078e0014 */
[----:B0-----:R-:W2:Y:S03]  /*0190*/  LDG.E R0, desc[UR4][R2.64] ;  /* 0x0000000402007981 */ /* 0x001ea6000c1e1900 */
[----:B------:R-:W-:Y:S01]  /*01a0*/  IMAD R9, R5, 0x3, R24 ;  /* 0x0000000305097824 */ /* 0x000fe200078e0218 */
[----:B------:R-:W2:Y:S01]  /*01b0*/  LDG.E R25, desc[UR4][R10.64] ;  /* 0x000000040a197981 */ /* 0x000ea2000c1e1900 */
[----:B------:R-:W-:-:S03]  /*01c0*/  IMAD.WIDE.U32 R4, R7, 0x4, R20 ;  /* 0x0000000407047825 */ /* 0x000fc600078e0014 */
[----:B------:R-:W3:Y:S01]  /*01d0*/  LDG.E R12, desc[UR4][R2.64+0xc] ;  /* 0x00000c04020c7981 */ /* 0x000ee2000c1e1900 */
[----:B------:R-:W-:-:S03]  /*01e0*/  IMAD.WIDE.U32 R6, R9, 0x4, R20 ;  /* 0x0000000409067825 */ /* 0x000fc600078e0014 */
[----:B------:R-:W3:Y:S04]  /*01f0*/  LDG.E R13, desc[UR4][R4.64] ;  /* 0x00000004040d7981 */ /* 0x000ee8000c1e1900 */
[----:B------:R-:W4:Y:S04]  /*0200*/  LDG.E R19, desc[UR4][R2.64+0x18] ;  /* 0x0000180402137981 */ /* 0x000f28000c1e1900 */
[----:B------:R-:W4:Y:S01]  /*0210*/  LDG.E R26, desc[UR4][R6.64+0x90] ;  /* 0x00009004061a7981 */ /* 0x000f22000c1e1900 */
[----:B------:R-:W-:-:S03]  /*0220*/  VIMNMX R15, PT, PT, RZ, R23, !PT ;  /* 0x00000017ff0f7248 */ /* 0x000fc60007fe0100 */
[----:B------:R-:W5:Y:S01]  /*0230*/  LDG.E R16, desc[UR4][R2.64+0x4] ;  /* 0x0000040402107981 */ /* 0x000f62000c1e1900 */
[----:B------:R-:W-:-:S05]  /*0240*/  VIMNMX R15, PT, PT, R15, 0xb, PT ;  /* 0x0000000b0f0f7848 */ /* 0x000fca0003fe0100 */
[----:B------:R-:W-:-:S04]  /*0250*/  IMAD R9, R15, 0x3, R14 ;  /* 0x000000030f097824 */ /* 0x000fc800078e020e */
[----:B------:R-:W-:-:S05]  /*0260*/  IMAD.WIDE.U32 R8, R9, 0x4, R20 ;  /* 0x0000000409087825 */ /* 0x000fca00078e0014 */
[----:B------:R-:W5:Y:S01]  /*0270*/  LDG.E R17, desc[UR4][R8.64] ;  /* 0x0000000408117981 */ /* 0x000f62000c1e1900 */
[----:B------:R-:W-:Y:S02]  /*0280*/  IMAD R27, R15, 0x3, R18 ;  /* 0x000000030f1b7824 */ /* 0x000fe400078e0212 */
[----:B--2---:R-:W-:-:S04]  /*0290*/  FFMA R25, R0, R25, RZ ;  /* 0x0000001900197223 */ /* 0x004fc800000000ff */
[----:B---3--:R-:W-:Y:S01]  /*02a0*/  FFMA R0, R12, R13, R25 ;  /* 0x0000000d0c007223 */ /* 0x008fe20000000019 */
[----:B------:R-:W-:Y:S02]  /*02b0*/  IMAD.WIDE.U32 R12, R27, 0x4, R20 ;  /* 0x000000041b0c7825 */ /* 0x000fe400078e0014 */
[----:B------:R-:W2:Y:S02]  /*02c0*/  LDG.E R27, desc[UR4][R2.64+0x1c] ;  /* 0x00001c04021b7981 */ /* 0x000ea4000c1e1900 */
[----:B----4-:R-:W-:Y:S02]  /*02d0*/  FFMA R25, R19, R26, R0 ;  /* 0x0000001a13197223 */ /* 0x010fe40000000000 */
[----:B------:R-:W3:Y:S04]  /*02e0*/  LDG.E R0, desc[UR4][R2.64+0x10] ;  /* 0x0000100402007981 */ /* 0x000ee8000c1e1900 */
[----:B------:R-:W3:Y:S01]  /*02f0*/  LDG.E R19, desc[UR4][R12.64] ;  /* 0x000000040c137981 */ /* 0x000ee2000c1e1900 */
[----:B-----5:R-:W-:Y:S01]  /*0300*/  FFMA R17, R16, R17, R25 ;  /* 0x0000001110117223 */ /* 0x020fe20000000019 */
[----:B------:R-:W-:Y:S01]  /*0310*/  HFMA2 R16, -RZ, RZ, 0, 5.9604644775390625e-08 ;  /* 0x00000001ff107431 */ /* 0x000fe200000001ff */
[----:B------:R-:W-:Y:S01]  /*0320*/  VIMNMX R25, PT, PT, R23, -0x1, !PT ;  /* 0xffffffff17197848 */ /* 0x000fe20007fe0100 */
[----:B------:R-:W-:-:S03]  /*0330*/  IMAD R15, R15, 0x3, R24 ;  /* 0x000000030f0f7824 */ /* 0x000fc600078e0218 */
[----:B------:R-:W-:-:S05]  /*0340*/  VIADDMNMX.U32 R25, R25, R16, 0xb, PT ;  /* 0x0000000b19197446 */ /* 0x000fca0003800010 */
[----:B------:R-:W-:Y:S02]  /*0350*/  IMAD R29, R25, 0x3, R14 ;  /* 0x00000003191d7824 */ /* 0x000fe400078e020e */
[----:B------:R-:W-:-:S05]  /*0360*/  IMAD.WIDE.U32 R14, R15, 0x4, R20 ;  /* 0x000000040f0e7825 */ /* 0x000fca00078e0014 */
[----:B------:R-:W2:Y:S01]  /*0370*/  LDG.E R28, desc[UR4][R14.64+0x90] ;  /* 0x000090040e1c7981 */ /* 0x000ea2000c1e1900 */
[----:B---3--:R-:W-:Y:S01]  /*0380*/  FFMA R26, R0, R19, R17 ;  /* 0x00000013001a7223 */ /* 0x008fe20000000011 */
[----:B------:R-:W-:Y:S02]  /*0390*/  IMAD.WIDE.U32 R16, R29, 0x4, R20 ;  /* 0x000000041d107825 */ /* 0x000fe400078e0014 */
[----:B------:R-:W3:Y:S04]  /*03a0*/  LDG.E R0, desc[UR4][R2.64+0x8] ;  /* 0x0000080402007981 */ /* 0x000ee8000c1e1900 */
[----:B------:R-:W3:Y:S01]  /*03b0*/  LDG.E R19, desc[UR4][R16.64] ;  /* 0x0000000410137981 */ /* 0x000ee2000c1e1900 */
[C---:B------:R-:W-:Y:S02]  /*03c0*/  IMAD R29, R25.reuse, 0x3, R18 ;  /* 0x00000003191d7824 */ /* 0x040fe400078e0212 */
[----:B------:R-:W-:-:S02]  /*03d0*/  IMAD R25, R25, 0x3, R24 ;  /* 0x0000000319197824 */ /* 0x000fc400078e0218 */
[----:B------:R-:W4:Y:S01]  /*03e0*/  LDG.E R24, desc[UR4][R2.64+0x20] ;  /* 0x0000200402187981 */ /* 0x000f22000c1e1900 */
[----:B--2---:R-:W-:-:S04]  /*03f0*/  FFMA R27, R27, R28, R26 ;  /* 0x0000001c1b1b7223 */ /* 0x004fc8000000001a */
[----:B---3--:R-:W-:Y:S01]  /*0400*/  FFMA R0, R0, R19, R27 ;  /* 0x0000001300007223 */ /* 0x008fe2000000001b */
[--C-:B------:R-:W-:Y:S01]  /*0410*/  IMAD.WIDE.U32 R18, R29, 0x4, R20.reuse ;  /* 0x000000041d127825 */ /* 0x100fe200078e0014 */
[----:B------:R-:W2:Y:S04]  /*0420*/  LDG.E R27, desc[UR4][R2.64+0x14] ;  /* 0x00001404021b7981 */ /* 0x000ea8000c1e1900 */
[----:B------:R-:W2:Y:S01]  /*0430*/  LDG.E R26, desc[UR4][R18.64] ;  /* 0x00000004121a7981 */ /* 0x000ea2000c1e1900 */
[----:B------:R-:W-:-:S05]  /*0440*/  IMAD.WIDE.U32 R20, R25, 0x4, R20 ;  /* 0x0000000419147825 */ /* 0x000fca00078e0014 */
[----:B------:R-:W4:Y:S01]  /*0450*/  LDG.E R25, desc[UR4][R20.64+0x90] ;  /* 0x0000900414197981 */ /* 0x000f22000c1e1900 */
[----:B--2---:R-:W-:Y:S01]  /*0460*/  FFMA R29, R27, R26, R0 ;  /* 0x0000001a1b1d7223 */ /* 0x004fe20000000000 */
[----:B------:R-:W-:Y:S02]  /*0470*/  IMAD R27, R22, 0xc, R23 ;  /* 0x0000000c161b7824 */ /* 0x000fe400078e0217 */
[----:B------:R-:W0:Y:S03]  /*0480*/  LDC.64 R22, c[0x0][0x388] ;  /* 0x0000e200ff167b82 */ /* 0x000e260000000a00 */
[----:B------:R-:W-:Y:S01]  /*0490*/  LEA R27, R27, R27, 0x1 ;  /* 0x0000001b1b1b7211 */ /* 0x000fe200078e08ff */
[----:B----4-:R-:W-:-:S04]  /*04a0*/  FFMA R25, R24, R25, R29 ;  /* 0x0000001918197223 */ /* 0x010fc8000000001d */
[----:B0-----:R-:W-:-:S05]  /*04b0*/  IMAD.WIDE R22, R27, 0x4, R22 ;  /* 0x000000041b167825 */ /* 0x001fca00078e0216 */
[----:B------:R0:W-:Y:S04]  /*04c0*/  STG.E desc[UR4][R22.64], R25 ;  /* 0x0000001916007986 */ /* 0x0001e8000c101904 */
[----:B------:R-:W2:Y:S04]  /*04d0*/  LDG.E R0, desc[UR4][R2.64] ;  /* 0x0000000402007981 */ /* 0x000ea8000c1e1900 */
[----:B------:R-:W2:Y:S04]  /*04e0*/  LDG.E R27, desc[UR4][R10.64+0x4] ;  /* 0x000004040a1b7981 */ /* 0x000ea8000c1e1900 */
[----:B------:R-:W3:Y:S04]  /*04f0*/  LDG.E R24, desc[UR4][R4.64+0x4] ;  /* 0x0000040404187981 */ /* 0x000ee8000c1e1900 */
[----:B------:R-:W4:Y:S04]  /*0500*/  LDG.E R29, desc[UR4][R2.64+0x18] ;  /* 0x00001804021d7981 */ /* 0x000f28000c1e1900 */
[----:B------:R-:W4:Y:S04]  /*0510*/  LDG.E R26, desc[UR4][R6.64+0x94] ;  /* 0x00009404061a7981 */ /* 0x000f28000c1e1900 */
[----:B0-----:R-:W5:Y:S01]  /*0520*/  LDG.E R25, desc[UR4][R2.64+0x10] ;  /* 0x0000100402197981 */ /* 0x001f62000c1e1900 */
[----:B--2---:R-:W-:-:S03]  /*0530*/  FFMA R0, R0, R27, RZ ;  /* 0x0000001b00007223 */ /* 0x004fc600000000ff */
[----:B------:R-:W3:Y:S02]  /*0540*/  LDG.E R27, desc[UR4][R2.64+0xc] ;  /* 0x00000c04021b7981 */ /* 0x000ee4000c1e1900 */
[----:B---3--:R-:W-:Y:S02]  /*0550*/  FFMA R0, R27, R24, R0 ;  /* 0x000000181b007223 */ /* 0x008fe40000000000 */
[----:B------:R-:W2:Y:S04]  /*0560*/  LDG.E R27, desc[UR4][R2.64+0x4] ;  /* 0x00000404021b7981 */ /* 0x000ea8000c1e1900 */
[----:B------:R-:W2:Y:S01]  /*0570*/  LDG.E R24, desc[UR4][R8.64+0x4] ;  /* 0x0000040408187981 */ /* 0x000ea2000c1e1900 */
[----:B----4-:R-:W-:-:S03]  /*0580*/  FFMA R0, R29, R26, R0 ;  /* 0x0000001a1d007223 */ /* 0x010fc60000000000 */
[----:B------:R-:W5:Y:S01]  /*0590*/  LDG.E R26, desc[UR4][R12.64+0x4] ;  /* 0x000004040c1a7981 */ /* 0x000f62000c1e1900 */
[----:B--2---:R-:W-:-:S03]  /*05a0*/  FFMA R0, R27, R24, R0 ;  /* 0x000000181b007223 */ /* 0x004fc60000000000 */
[----:B------:R-:W2:Y:S01]  /*05b0*/  LDG.E R24, desc[UR4][R14.64+0x94] ;  /* 0x000094040e187981 */ /* 0x000ea2000c1e1900 */
[----:B-----5:R-:W-:-:S03]  /*05c0*/  FFMA R0, R25, R26, R0 ;  /* 0x0000001a19007223 */ /* 0x020fc60000000000 */
[----:B------:R-:W2:Y:S04]  /*05d0*/  LDG.E R25, desc[UR4][R2.64+0x1c] ;  /* 0x00001c0402197981 */ /* 0x000ea8000c1e1900 */
[----:B------:R-:W3:Y:S04]  /*05e0*/  LDG.E R27, desc[UR4][R2.64+0x8] ;  /* 0x00000804021b7981 */ /* 0x000ee8000c1e1900 */
[----:B------:R-:W3:Y:S01]  /*05f0*/  LDG.E R26, desc[UR4][R16.64+0x4] ;  /* 0x00000404101a7981 */ /* 0x000ee2000c1e1900 */
[----:B--2---:R-:W-:-:S03]  /*0600*/  FFMA R0, R25, R24, R0 ;  /* 0x0000001819007223 */ /* 0x004fc60000000000 */
[----:B------:R-:W2:Y:S04]  /*0610*/  LDG.E R25, desc[UR4][R2.64+0x14] ;  /* 0x0000140402197981 */ /* 0x000ea8000c1e1900 */
[----:B------:R-:W2:Y:S01]  /*0620*/  LDG.E R24, desc[UR4][R18.64+0x4] ;  /* 0x0000040412187981 */ /* 0x000ea2000c1e1900 */
[----:B---3--:R-:W-:-:S03]  /*0630*/  FFMA R0, R27, R26, R0 ;  /* 0x0000001a1b007223 */ /* 0x008fc60000000000 */
[----:B------:R-:W3:Y:S04]  /*0640*/  LDG.E R27, desc[UR4][R2.64+0x20] ;  /* 0x00002004021b7981 */ /* 0x000ee8000c1e1900 */
[----:B------:R-:W3:Y:S01]  /*0650*/  LDG.E R26, desc[UR4][R20.64+0x94] ;  /* 0x00009404141a7981 */ /* 0x000ee2000c1e1900 */
[----:B--2---:R-:W-:-:S04]  /*0660*/  FFMA R0, R25, R24, R0 ;  /* 0x0000001819007223 */ /* 0x004fc80000000000 */
[----:B---3--:R-:W-:-:S05]  /*0670*/  FFMA R29, R27, R26, R0 ;  /* 0x0000001a1b1d7223 */ /* 0x008fca0000000000 */
[----:B------:R-:W-:Y:S04]  /*0680*/  STG.E desc[UR4][R22.64+0x4], R29 ;  /* 0x0000041d16007986 */ /* 0x000fe8000c101904 */
[----:B------:R-:W2:Y:S04]  /*0690*/  LDG.E R11, desc[UR4][R10.64+0x8] ;  /* 0x000008040a0b7981 */ /* 0x000ea8000c1e1900 */
[----:B------:R-:W2:Y:S04]  /*06a0*/  LDG.E R0, desc[UR4][R2.64] ;  /* 0x0000000402007981 */ /* 0x000ea8000c1e1900 */
[----:B------:R-:W3:Y:S04]  /*06b0*/  LDG.E R4, desc[UR4][R4.64+0x8] ;  /* 0x0000080404047981 */ /* 0x000ee8000c1e1900 */
[----:B------:R-:W3:Y:S04]  /*06c0*/  LDG.E R25, desc[UR4][R2.64+0xc] ;  /* 0x00000c0402197981 */ /* 0x000ee8000c1e1900 */
[----:B------:R-:W4:Y:S04]  /*06d0*/  LDG.E R7, desc[UR4][R6.64+0x98] ;  /* 0x0000980406077981 */ /* 0x000f28000c1e1900 */
[----:B------:R-:W4:Y:S04]  /*06e0*/  LDG.E R24, desc[UR4][R2.64+0x18] ;  /* 0x0000180402187981 */ /* 0x000f28000c1e1900 */
[----:B------:R-:W5:Y:S04]  /*06f0*/  LDG.E R9, desc[UR4][R8.64+0x8] ;  /* 0x0000080408097981 */ /* 0x000f68000c1e1900 */
        /* <DEDUP_REMOVED lines=10> */
[----:B------:R-:W5:Y:S01]  /*07a0*/  LDG.E R8, desc[UR4][R2.64+0x20] ;  /* 0x0000200402087981 */ /* 0x000f62000c1e1900 */
[----:B--2---:R-:W-:-:S04]  /*07b0*/  FFMA R0, R0, R11, RZ ;  /* 0x0000000b00007223 */ /* 0x004fc800000000ff */
[----:B---3--:R-:W-:-:S04]  /*07c0*/  FFMA R25, R25, R4, R0 ;  /* 0x0000000419197223 */ /* 0x008fc80000000000 */
[----:B----4-:R-:W-:-:S04]  /*07d0*/  FFMA R7, R24, R7, R25 ;  /* 0x0000000718077223 */ /* 0x010fc80000000019 */
[----:B-----5:R-:W-:-:S04]  /*07e0*/  FFMA R26, R26, R9, R7 ;  /* 0x000000091a1a7223 */ /* 0x020fc80000000007 */
[----:B------:R-:W-:-:S04]  /*07f0*/  FFMA R27, R27, R12, R26 ;  /* 0x0000000c1b1b7223 */ /* 0x000fc8000000001a */
[----:B------:R-:W-:-:S04]  /*0800*/  FFMA R10, R10, R15, R27 ;  /* 0x0000000f0a0a7223 */ /* 0x000fc8000000001b */
[----:B------:R-:W-:-:S04]  /*0810*/  FFMA R5, R5, R16, R10 ;  /* 0x0000001005057223 */ /* 0x000fc8000000000a */
[----:B------:R-:W-:-:S04]  /*0820*/  FFMA R5, R6, R19, R5 ;  /* 0x0000001306057223 */ /* 0x000fc80000000005 */
[----:B------:R-:W-:-:S05]  /*0830*/  FFMA R5, R8, R20, R5 ;  /* 0x0000001408057223 */ /* 0x000fca0000000005 */
[----:B------:R-:W-:Y:S01]  /*0840*/  STG.E desc[UR4][R22.64+0x8], R5 ;  /* 0x0000080516007986 */ /* 0x000fe2000c101904 */
[----:B------:R-:W-:Y:S05]  /*0850*/  EXIT ;  /* 0x000000000000794d */ /* 0x000fea0003800000 */
.L_x_0:
[----:B------:R-:W-:-:S00]  /*0860*/  BRA `(.L_x_0) ;  /* 0xfffffffc00fc7947 */ /* 0x000fc0000383ffff */
[----:B------:R-:W-:-:S00]  /*0870*/  NOP ;  /* 0x0000000000007918 */ /* 0x000fc00000000000 */
        /* <DEDUP_REMOVED lines=8> */
.L_x_1:


//--------------------- .nv.shared.reserved.0     --------------------------
	.section	.nv.shared.reserved.0,"aw",@nobits
	.weak		__nv_reservedSMEM_offset_0_alias
	.size		__nv_reservedSMEM_offset_0_alias, 0, 64
	.other		__nv_reservedSMEM_offset_0_alias,@"STO_CUDA_RESERVED_SHARED STV_DEFAULT"
__nv_reservedSMEM_offset_0_alias:
	.zero		0
	.zero		64


//--------------------- .nv.constant0._Z13gaussian_blurPfS_S_ --------------------------
	.section	.nv.constant0._Z13gaussian_blurPfS_S_,"a",@progbits
	.sectionflags	@""
	.align	4
.nv.constant0._Z13gaussian_blurPfS_S_:
	.zero		920


//--------------------- SYMBOLS --------------------------

	.type		.nv.reservedSmem.offset0,@object
	.size		.nv.reservedSmem.offset0,0x4
